//
// Generated by NVIDIA NVVM Compiler
//
// Compiler Build ID: CL-36424714
// Cuda compilation tools, release 13.0, V13.0.88
// Based on NVVM 20.0.0
//

.version 9.0
.target sm_100
.address_size 64

	// .globl	_Z10opt_kernelPKdPdm
.extern .shared .align 16 .b8 s_data[];

.visible .entry _Z10opt_kernelPKdPdm(
	.param .u64 .ptr .align 1 _Z10opt_kernelPKdPdm_param_0,
	.param .u64 .ptr .align 1 _Z10opt_kernelPKdPdm_param_1,
	.param .u64 _Z10opt_kernelPKdPdm_param_2
)
{
	.reg .pred 	%p<61>;
	.reg .b32 	%r<85>;
	.reg .b64 	%rd<46>;
	.reg .b64 	%fd<54>;

	ld.param.u64 	%rd19, [_Z10opt_kernelPKdPdm_param_0];
	ld.param.u64 	%rd20, [_Z10opt_kernelPKdPdm_param_2];
	cvta.to.global.u64 	%rd1, %rd19;
	mov.u32 	%r19, %ctaid.x;
	mov.u32 	%r1, %ntid.x;
	mov.u32 	%r2, %tid.x;
	mad.lo.s32 	%r20, %r19, %r1, %r2;
	cvt.u64.u32 	%rd2, %r20;
	mov.u32 	%r21, %ctaid.y;
	mov.u32 	%r3, %ntid.y;
	mov.u32 	%r4, %tid.y;
	mad.lo.s32 	%r22, %r21, %r3, %r4;
	cvt.u64.u32 	%rd3, %r22;
	mov.u32 	%r24, %ctaid.z;
	mov.u32 	%r5, %ntid.z;
	shl.b32 	%r25, %r5, 1;
	mov.u32 	%r6, %tid.z;
	shl.b32 	%r7, %r6, 1;
	mad.lo.s32 	%r26, %r25, %r24, %r7;
	cvt.u64.u32 	%rd4, %r26;
	add.s32 	%r27, %r3, 2;
	add.s32 	%r28, %r25, 2;
	cvt.u64.u32 	%rd5, %r28;
	max.u64 	%rd21, %rd2, %rd3;
	setp.lt.u64 	%p1, %rd21, %rd20;
	mul.lo.s64 	%rd6, %rd20, %rd2;
	add.s64 	%rd7, %rd6, %rd3;
	mad.lo.s32 	%r8, %r27, %r2, %r27;
	add.s32 	%r9, %r4, 1;
	add.s32 	%r10, %r9, %r8;
	mul.lo.s32 	%r11, %r10, %r28;
	add.s32 	%r29, %r7, %r11;
	mad.lo.s64 	%rd8, %rd7, %rd20, %rd4;
	shl.b64 	%rd22, %rd8, 3;
	add.s64 	%rd9, %rd1, %rd22;
	shl.b32 	%r30, %r29, 3;
	mov.u32 	%r31, s_data;
	add.s32 	%r12, %r31, %r30;
	max.u64 	%rd23, %rd21, %rd4;
	setp.ge.u64 	%p3, %rd23, %rd20;
	@%p3 bra 	$L__BB0_2;
	ld.global.f64 	%fd17, [%rd9];
	st.shared.f64 	[%r12+8], %fd17;
$L__BB0_2:
	cvt.u32.u64 	%r32, %rd4;
	add.s32 	%r33, %r32, 1;
	cvt.u64.u32 	%rd10, %r33;
	setp.le.u64 	%p4, %rd20, %rd10;
	not.pred 	%p5, %p1;
	or.pred  	%p6, %p5, %p4;
	@%p6 bra 	$L__BB0_4;
	ld.global.f64 	%fd18, [%rd9+8];
	st.shared.f64 	[%r12+16], %fd18;
$L__BB0_4:
	setp.le.u64 	%p7, %rd20, %rd3;
	cvt.u32.u64 	%r13, %rd2;
	setp.ne.s32 	%p8, %r2, 0;
	setp.eq.s32 	%p9, %r13, 0;
	or.pred  	%p10, %p8, %p9;
	or.pred  	%p11, %p10, %p7;
	@%p11 bra 	$L__BB0_9;
	cvt.u32.u64 	%r34, %rd5;
	setp.le.u64 	%p12, %rd20, %rd4;
	sub.s64 	%rd24, %rd6, %rd20;
	add.s64 	%rd25, %rd24, %rd3;
	mad.lo.s32 	%r35, %r34, %r9, %r7;
	mad.lo.s64 	%rd26, %rd25, %rd20, %rd4;
	shl.b64 	%rd27, %rd26, 3;
	add.s64 	%rd11, %rd1, %rd27;
	shl.b32 	%r36, %r35, 3;
	mov.u32 	%r37, s_data;
	add.s32 	%r14, %r37, %r36;
	@%p12 bra 	$L__BB0_7;
	ld.global.f64 	%fd19, [%rd11];
	st.shared.f64 	[%r14+8], %fd19;
$L__BB0_7:
	@%p4 bra 	$L__BB0_9;
	ld.global.f64 	%fd20, [%rd11+8];
	st.shared.f64 	[%r14+16], %fd20;
$L__BB0_9:
	add.s32 	%r38, %r1, -1;
	setp.ne.s32 	%p15, %r2, %r38;
	add.s64 	%rd12, %rd20, -1;
	setp.le.u64 	%p16, %rd12, %rd2;
	or.pred  	%p17, %p16, %p7;
	or.pred  	%p18, %p17, %p15;
	@%p18 bra 	$L__BB0_14;
	cvt.u32.u64 	%r39, %rd5;
	add.s32 	%r40, %r3, %r10;
	setp.le.u64 	%p19, %rd20, %rd4;
	add.s64 	%rd28, %rd7, %rd20;
	add.s32 	%r41, %r40, 2;
	mad.lo.s32 	%r42, %r41, %r39, %r7;
	mad.lo.s64 	%rd29, %rd28, %rd20, %rd4;
	shl.b64 	%rd30, %rd29, 3;
	add.s64 	%rd13, %rd1, %rd30;
	shl.b32 	%r43, %r42, 3;
	mov.u32 	%r44, s_data;
	add.s32 	%r15, %r44, %r43;
	@%p19 bra 	$L__BB0_12;
	ld.global.f64 	%fd21, [%rd13];
	st.shared.f64 	[%r15+8], %fd21;
$L__BB0_12:
	@%p4 bra 	$L__BB0_14;
	ld.global.f64 	%fd22, [%rd13+8];
	st.shared.f64 	[%r15+16], %fd22;
$L__BB0_14:
	setp.le.u64 	%p21, %rd20, %rd2;
	cvt.u32.u64 	%r16, %rd3;
	setp.ne.s32 	%p22, %r4, 0;
	or.pred  	%p23, %p22, %p21;
	setp.eq.s32 	%p24, %r16, 0;
	or.pred  	%p25, %p24, %p23;
	@%p25 bra 	$L__BB0_19;
	cvt.u32.u64 	%r45, %rd5;
	setp.le.u64 	%p26, %rd20, %rd4;
	add.s64 	%rd31, %rd7, -1;
	mad.lo.s32 	%r46, %r8, %r45, %r7;
	mad.lo.s64 	%rd32, %rd31, %rd20, %rd4;
	shl.b64 	%rd33, %rd32, 3;
	add.s64 	%rd14, %rd1, %rd33;
	shl.b32 	%r47, %r46, 3;
	mov.u32 	%r48, s_data;
	add.s32 	%r17, %r48, %r47;
	@%p26 bra 	$L__BB0_17;
	ld.global.f64 	%fd23, [%rd14];
	st.shared.f64 	[%r17+8], %fd23;
$L__BB0_17:
	@%p4 bra 	$L__BB0_19;
	ld.global.f64 	%fd24, [%rd14+8];
	st.shared.f64 	[%r17+16], %fd24;
$L__BB0_19:
	add.s32 	%r49, %r3, -1;
	setp.ne.s32 	%p29, %r4, %r49;
	setp.le.u64 	%p30, %rd12, %rd3;
	or.pred  	%p31, %p21, %p30;
	or.pred  	%p32, %p31, %p29;
	@%p32 bra 	$L__BB0_24;
	cvt.u32.u64 	%r50, %rd5;
	setp.le.u64 	%p33, %rd20, %rd4;
	mad.lo.s64 	%rd34, %rd20, %rd7, %rd20;
	add.s64 	%rd35, %rd34, %rd4;
	shl.b64 	%rd36, %rd35, 3;
	add.s64 	%rd15, %rd1, %rd36;
	shl.b32 	%r51, %r50, 3;
	add.s32 	%r18, %r12, %r51;
	@%p33 bra 	$L__BB0_22;
	ld.global.f64 	%fd25, [%rd15];
	st.shared.f64 	[%r18+8], %fd25;
$L__BB0_22:
	@%p4 bra 	$L__BB0_24;
	ld.global.f64 	%fd26, [%rd15+8];
	st.shared.f64 	[%r18+16], %fd26;
$L__BB0_24:
	cvt.u32.u64 	%r52, %rd4;
	setp.ne.s32 	%p37, %r6, 0;
	setp.eq.s32 	%p38, %r52, 0;
	or.pred  	%p39, %p37, %p38;
	or.pred  	%p40, %p39, %p21;
	or.pred  	%p41, %p40, %p7;
	@%p41 bra 	$L__BB0_26;
	ld.global.f64 	%fd27, [%rd9+-8];
	shl.b32 	%r53, %r11, 3;
	mov.u32 	%r54, s_data;
	add.s32 	%r55, %r54, %r53;
	st.shared.f64 	[%r55], %fd27;
$L__BB0_26:
	add.s32 	%r56, %r5, -1;
	setp.ne.s32 	%p42, %r6, %r56;
	max.u64 	%rd37, %rd2, %rd3;
	setp.ge.u64 	%p43, %rd37, %rd20;
	or.pred  	%p44, %p43, %p42;
	@%p44 bra 	$L__BB0_29;
	add.s64 	%rd38, %rd4, 2;
	setp.ge.u64 	%p45, %rd38, %rd20;
	@%p45 bra 	$L__BB0_29;
	ld.global.f64 	%fd28, [%rd9+16];
	st.shared.f64 	[%r12+24], %fd28;
$L__BB0_29:
	setp.gt.u64 	%p46, %rd12, %rd3;
	setp.ne.s32 	%p47, %r16, 0;
	setp.gt.u64 	%p48, %rd12, %rd2;
	setp.ne.s32 	%p49, %r13, 0;
	bar.sync 	0;
	and.pred  	%p50, %p49, %p47;
	and.pred  	%p51, %p50, %p48;
	and.pred  	%p2, %p46, %p51;
	not.pred 	%p52, %p2;
	@%p52 bra 	$L__BB0_31;
	cvt.u32.u64 	%r57, %rd5;
	mov.u32 	%r58, %ntid.y;
	add.s32 	%r59, %r58, 2;
	cvt.u64.u32 	%rd39, %r59;
	mul.lo.s32 	%r60, %r59, %r2;
	cvt.u64.u32 	%rd40, %r60;
	mul.lo.s32 	%r61, %r9, %r57;
	cvt.u64.u32 	%rd41, %r61;
	mad.lo.s32 	%r62, %r60, %r57, %r61;
	mul.wide.u32 	%rd42, %r59, 2;
	add.s32 	%r63, %r62, %r7;
	shl.b32 	%r64, %r63, 3;
	mov.u32 	%r65, s_data;
	add.s32 	%r66, %r65, %r64;
	ld.shared.f64 	%fd47, [%r66+8];
	cvt.u32.u64 	%r67, %rd40;
	cvt.u32.u64 	%r68, %rd42;
	add.s32 	%r69, %r68, %r67;
	mad.lo.s32 	%r70, %r57, %r69, %r61;
	add.s32 	%r71, %r70, %r7;
	shl.b32 	%r72, %r71, 3;
	add.s32 	%r73, %r65, %r72;
	ld.shared.f64 	%fd49, [%r73+8];
	cvt.u32.u64 	%r74, %rd41;
	sub.s32 	%r75, %r74, %r57;
	cvt.u32.u64 	%r76, %rd39;
	sub.s32 	%r77, %r69, %r76;
	mad.lo.s32 	%r78, %r77, %r57, %r75;
	add.s32 	%r79, %r7, %r78;
	shl.b32 	%r80, %r79, 3;
	add.s32 	%r81, %r65, %r80;
	ld.shared.f64 	%fd51, [%r81+8];
	shl.b32 	%r82, %r57, 3;
	add.s32 	%r83, %r12, %r82;
	ld.shared.f64 	%fd53, [%r83+8];
	ld.shared.f64 	%fd46, [%r66+16];
	ld.shared.f64 	%fd48, [%r73+16];
	ld.shared.f64 	%fd50, [%r81+16];
	ld.shared.f64 	%fd52, [%r83+16];
$L__BB0_31:
	ld.param.u64 	%rd45, [_Z10opt_kernelPKdPdm_param_1];
	setp.ne.s32 	%p53, %r52, 0;
	setp.gt.u64 	%p54, %rd12, %rd4;
	and.pred  	%p55, %p53, %p54;
	and.pred  	%p56, %p55, %p2;
	cvta.to.global.u64 	%rd43, %rd45;
	add.s64 	%rd16, %rd43, %rd22;
	not.pred 	%p57, %p56;
	@%p57 bra 	$L__BB0_33;
	ld.shared.f64 	%fd30, [%r12];
	ld.shared.f64 	%fd31, [%r12+16];
	add.f64 	%fd32, %fd47, %fd49;
	add.f64 	%fd33, %fd32, %fd51;
	add.f64 	%fd34, %fd33, %fd53;
	add.f64 	%fd35, %fd30, %fd34;
	add.f64 	%fd36, %fd31, %fd35;
	mul.f64 	%fd37, %fd36, 0d3FE999999999999A;
	st.global.f64 	[%rd16], %fd37;
$L__BB0_33:
	setp.le.u64 	%p58, %rd12, %rd10;
	or.pred  	%p60, %p58, %p52;
	@%p60 bra 	$L__BB0_35;
	ld.shared.f64 	%fd38, [%r12+8];
	ld.shared.f64 	%fd39, [%r12+24];
	add.f64 	%fd40, %fd46, %fd48;
	add.f64 	%fd41, %fd40, %fd50;
	add.f64 	%fd42, %fd41, %fd52;
	add.f64 	%fd43, %fd38, %fd42;
	add.f64 	%fd44, %fd39, %fd43;
	mul.f64 	%fd45, %fd44, 0d3FE999999999999A;
	st.global.f64 	[%rd16+8], %fd45;
$L__BB0_35:
	ret;

}


// ===== COMPILED SASS (sm_100) =====

	.target	sm_100

	.elftype	@"ET_EXEC"


//--------------------- .note.nv.tkinfo           --------------------------
	.section	.note.nv.tkinfo,"",@"SHT_NOTE"
	.sectionflags	@"SHF_NOTE_NV_TKINFO"
	.tkinfo
        /*0018*/ 	.word	0x00000002
        /*0030*/ 	.string	""
        /*0030*/ 	.string	"ptxas"
        /*0030*/ 	.string	"Cuda compilation tools, release 13.0, V13.0.88"
        /*0030*/ 	.string	"Build cuda_13.0.r13.0/compiler.36424714_0"
        /*0030*/ 	.string	"-arch sm_100 -m 64 "



//--------------------- .note.nv.cuinfo           --------------------------
	.section	.note.nv.cuinfo,"",@"SHT_NOTE"
	.sectionflags	@"SHF_NOTE_NV_CUINFO"
        /*0018*/ 	.short	0x0002
        /*001a*/ 	.short	0x0064
        /*001c*/ 	.short	0x0082
	.zero		2


//--------------------- .nv.info                  --------------------------
	.section	.nv.info,"",@"SHT_CUDA_INFO"
	.align	4


	//----- nvinfo : EIATTR_REGCOUNT
	.align		4
        /*0000*/ 	.byte	0x04, 0x2f
        /*0002*/ 	.short	(.L_1 - .L_0)
	.align		4
.L_0:
        /*0004*/ 	.word	index@(_Z10opt_kernelPKdPdm)
        /*0008*/ 	.word	0x00000020


	//----- nvinfo : EIATTR_FRAME_SIZE
	.align		4
.L_1:
        /*000c*/ 	.byte	0x04, 0x11
        /*000e*/ 	.short	(.L_3 - .L_2)
	.align		4
.L_2:
        /*0010*/ 	.word	index@(_Z10opt_kernelPKdPdm)
        /*0014*/ 	.word	0x00000000


	//----- nvinfo : EIATTR_MIN_STACK_SIZE
	.align		4
.L_3:
        /*0018*/ 	.byte	0x04, 0x12
        /*001a*/ 	.short	(.L_5 - .L_4)
	.align		4
.L_4:
        /*001c*/ 	.word	index@(_Z10opt_kernelPKdPdm)
        /*0020*/ 	.word	0x00000000
.L_5:


//--------------------- .nv.compat                --------------------------
	.section	.nv.compat,"",@"SHT_CUDA_COMPAT_INFO"
	.align	4
        /*0000*/ 	.byte	0x02, 0x09, 0x00, 0x00, 0x02, 0x02, 0x01, 0x00, 0x02, 0x05, 0x05, 0x00, 0x03, 0x07, 0x01, 0x01
        /*0010*/ 	.byte	0x02, 0x03, 0x00, 0x00, 0x02, 0x06, 0x01, 0x00, 0x04, 0x0b, 0x08, 0x00, 0x01, 0x00, 0x00, 0x00
        /*0020*/ 	.byte	0x00, 0x00, 0x00, 0x00


//--------------------- .nv.info._Z10opt_kernelPKdPdm --------------------------
	.section	.nv.info._Z10opt_kernelPKdPdm,"",@"SHT_CUDA_INFO"
	.sectionflags	@""
	.align	4


	//----- nvinfo : EIATTR_CUDA_API_VERSION
	.align		4
        /*0000*/ 	.byte	0x04, 0x37
        /*0002*/ 	.short	(.L_7 - .L_6)
.L_6:
        /*0004*/ 	.word	0x00000082


	//----- nvinfo : EIATTR_KPARAM_INFO
	.align		4
.L_7:
        /*0008*/ 	.byte	0x04, 0x17
        /*000a*/ 	.short	(.L_9 - .L_8)
.L_8:
        /*000c*/ 	.word	0x00000000
        /*0010*/ 	.short	0x0002
        /*0012*/ 	.short	0x0010
        /*0014*/ 	.byte	0x00, 0xf0, 0x21, 0x00


	//----- nvinfo : EIATTR_KPARAM_INFO
	.align		4
.L_9:
        /*0018*/ 	.byte	0x04, 0x17
        /*001a*/ 	.short	(.L_11 - .L_10)
.L_10:
        /*001c*/ 	.word	0x00000000
        /*0020*/ 	.short	0x0001
        /*0022*/ 	.short	0x0008
        /*0024*/ 	.byte	0x00, 0xf5, 0x21, 0x00


	//----- nvinfo : EIATTR_KPARAM_INFO
	.align		4
.L_11:
        /*0028*/ 	.byte	0x04, 0x17
        /*002a*/ 	.short	(.L_13 - .L_12)
.L_12:
        /*002c*/ 	.word	0x00000000
        /*0030*/ 	.short	0x0000
        /*0032*/ 	.short	0x0000
        /*0034*/ 	.byte	0x00, 0xf5, 0x21, 0x00


	//----- nvinfo : EIATTR_SPARSE_MMA_MASK
	.align		4
.L_13:
        /*0038*/ 	.byte	0x03, 0x50
        /*003a*/ 	.short	0x0000


	//----- nvinfo : EIATTR_MAXREG_COUNT
	.align		4
        /*003c*/ 	.byte	0x03, 0x1b
        /*003e*/ 	.short	0x00ff


	//----- nvinfo : EIATTR_NUM_BARRIERS
	.align		4
        /*0040*/ 	.byte	0x02, 0x4c
        /*0042*/ 	.byte	0x01
	.zero		1


	//----- nvinfo : EIATTR_MERCURY_ISA_VERSION
	.align		4
        /*0044*/ 	.byte	0x03, 0x5f
        /*0046*/ 	.short	0x0101


	//----- nvinfo : EIATTR_VRC_CTA_INIT_COUNT
	.align		4
        /*0048*/ 	.byte	0x02, 0x4a
	.zero		1
	.zero		1


	//----- nvinfo : EIATTR_EXIT_INSTR_OFFSETS
	.align		4
        /*004c*/ 	.byte	0x04, 0x1c
        /*004e*/ 	.short	(.L_15 - .L_14)


	//   ....[0]....
.L_14:
        /*0050*/ 	.word	0x00001000


	//   ....[1]....
        /*0054*/ 	.word	0x000010c0


	//----- nvinfo : EIATTR_CRS_STACK_SIZE
	.align		4
.L_15:
        /*0058*/ 	.byte	0x04, 0x1e
        /*005a*/ 	.short	(.L_17 - .L_16)
.L_16:
        /*005c*/ 	.word	0x00000000


	//----- nvinfo : EIATTR_CBANK_PARAM_SIZE
	.align		4
.L_17:
        /*0060*/ 	.byte	0x03, 0x19
        /*0062*/ 	.short	0x0018


	//----- nvinfo : EIATTR_PARAM_CBANK
	.align		4
        /*0064*/ 	.byte	0x04, 0x0a
        /*0066*/ 	.short	(.L_19 - .L_18)
	.align		4
.L_18:
        /*0068*/ 	.word	index@(.nv.constant0._Z10opt_kernelPKdPdm)
        /*006c*/ 	.short	0x0380
        /*006e*/ 	.short	0x0018


	//----- nvinfo : EIATTR_SW_WAR
	.align		4
.L_19:
        /*0070*/ 	.byte	0x04, 0x36
        /*0072*/ 	.short	(.L_21 - .L_20)
.L_20:
        /*0074*/ 	.word	0x00000008
.L_21:


//--------------------- .nv.callgraph             --------------------------
	.section	.nv.callgraph,"",@"SHT_CUDA_CALLGRAPH"
	.align	4
	.sectionentsize	8
	.align		4
        /*0000*/ 	.word	0x00000000
	.align		4
        /*0004*/ 	.word	0xffffffff
	.align		4
        /*0008*/ 	.word	0x00000000
	.align		4
        /*000c*/ 	.word	0xfffffffe
	.align		4
        /*0010*/ 	.word	0x00000000
	.align		4
        /*0014*/ 	.word	0xfffffffd
	.align		4
        /*0018*/ 	.word	0x00000000
	.align		4
        /*001c*/ 	.word	0xfffffffc


//--------------------- .text._Z10opt_kernelPKdPdm --------------------------
	.section	.text._Z10opt_kernelPKdPdm,"ax",@progbits
	.align	128
        .global         _Z10opt_kernelPKdPdm
        .type           _Z10opt_kernelPKdPdm,@function
        .size           _Z10opt_kernelPKdPdm,(.L_x_13 - _Z10opt_kernelPKdPdm)
        .other          _Z10opt_kernelPKdPdm,@"STO_CUDA_ENTRY STV_DEFAULT"
_Z10opt_kernelPKdPdm:
.text._Z10opt_kernelPKdPdm:
[----:B------:R-:W-:Y:S01]  /*0000*/  LDC R1, c[0x0][0x37c] ;  /* 0x0000df00ff017b82 */ /* 0x000fe20000000800 */
[----:B------:R-:W0:Y:S07]  /*0010*/  S2R R0, SR_TID.X ;  /* 0x0000000000007919 */ /* 0x000e2e0000002100 */
[----:B------:R-:W1:Y:S01]  /*0020*/  LDC R3, c[0x0][0x360] ;  /* 0x0000d800ff037b82 */ /* 0x000e620000000800 */
[----:B------:R-:W2:Y:S01]  /*0030*/  LDCU.64 UR10, c[0x0][0x390] ;  /* 0x00007200ff0a77ac */ /* 0x000ea20008000a00 */
[----:B------:R-:W-:Y:S01]  /*0040*/  IMAD.MOV.U32 R11, RZ, RZ, RZ ;  /* 0x000000ffff0b7224 */ /* 0x000fe200078e00ff */
[----:B------:R-:W3:Y:S01]  /*0050*/  S2R R2, SR_TID.Y ;  /* 0x0000000000027919 */ /* 0x000ee20000002200 */
[----:B------:R-:W4:Y:S01]  /*0060*/  LDCU.64 UR12, c[0x0][0x380] ;  /* 0x00007000ff0c77ac */ /* 0x000f220008000a00 */
[----:B------:R-:W5:Y:S03]  /*0070*/  S2R R9, SR_TID.Z ;  /* 0x0000000000097919 */ /* 0x000f660000002300 */
[----:B------:R-:W2:Y:S08]  /*0080*/  LDC R5, c[0x0][0x364] ;  /* 0x0000d900ff057b82 */ /* 0x000eb00000000800 */
[----:B------:R-:W4:Y:S08]  /*0090*/  LDC R4, c[0x0][0x368] ;  /* 0x0000da00ff047b82 */ /* 0x000f300000000800 */
[----:B------:R-:W5:Y:S08]  /*00a0*/  S2UR UR5, SR_CTAID.Y ;  /* 0x00000000000579c3 */ /* 0x000f700000002600 */
[----:B------:R-:W1:Y:S01]  /*00b0*/  S2UR UR4, SR_CTAID.X ;  /* 0x00000000000479c3 */ /* 0x000e620000002500 */
[----:B--2---:R-:W-:-:S02]  /*00c0*/  VIADD R7, R5, 0x2 ;  /* 0x0000000205077836 */ /* 0x004fc40000000000 */
[----:B---3--:R-:W-:Y:S02]  /*00d0*/  VIADD R6, R2, 0x1 ;  /* 0x0000000102067836 */ /* 0x008fe40000000000 */
[----:B0-----:R-:W-:-:S03]  /*00e0*/  IMAD R7, R7, R0, R7 ;  /* 0x0000000007077224 */ /* 0x001fc600078e0207 */
[----:B------:R-:W0:Y:S01]  /*00f0*/  S2UR UR6, SR_CTAID.Z ;  /* 0x00000000000679c3 */ /* 0x000e220000002700 */
[----:B----4-:R-:W-:Y:S02]  /*0100*/  IMAD.SHL.U32 R13, R4, 0x2, RZ ;  /* 0x00000002040d7824 */ /* 0x010fe400078e00ff */
[----:B------:R-:W-:Y:S02]  /*0110*/  IMAD.IADD R8, R7, 0x1, R6 ;  /* 0x0000000107087824 */ /* 0x000fe400078e0206 */
[----:B------:R-:W-:Y:S02]  /*0120*/  VIADD R7, R13, 0x2 ;  /* 0x000000020d077836 */ /* 0x000fe40000000000 */
[----:B-----5:R-:W-:Y:S01]  /*0130*/  IMAD R10, R5, UR5, R2 ;  /* 0x00000005050a7c24 */ /* 0x020fe2000f8e0202 */
[----:B------:R-:W2:Y:S01]  /*0140*/  S2UR UR5, SR_CgaCtaId ;  /* 0x00000000000579c3 */ /* 0x000ea20000008800 */
[----:B------:R-:W-:Y:S02]  /*0150*/  IMAD R7, R7, R8, RZ ;  /* 0x0000000807077224 */ /* 0x000fe400078e02ff */
[----:B------:R-:W-:-:S02]  /*0160*/  IMAD.SHL.U32 R8, R9, 0x2, RZ ;  /* 0x0000000209087824 */ /* 0x000fc400078e00ff */
[----:B-1----:R-:W-:Y:S01]  /*0170*/  IMAD R9, R3, UR4, R0 ;  /* 0x0000000403097c24 */ /* 0x002fe2000f8e0200 */
[----:B------:R-:W-:-:S03]  /*0180*/  UMOV UR4, 0x400 ;  /* 0x0000040000047882 */ /* 0x000fc60000000000 */
[C---:B------:R-:W-:Y:S01]  /*0190*/  IMAD.WIDE.U32 R14, R9.reuse, UR10, R10 ;  /* 0x0000000a090e7c25 */ /* 0x040fe2000f8e000a */
[----:B------:R-:W-:-:S03]  /*01a0*/  ISETP.GT.U32.AND P0, PT, R9, R10, PT ;  /* 0x0000000a0900720c */ /* 0x000fc60003f04070 */
[----:B------:R-:W-:Y:S01]  /*01b0*/  IMAD R21, R9, UR11, RZ ;  /* 0x0000000b09157c24 */ /* 0x000fe2000f8e02ff */
[----:B------:R-:W-:Y:S01]  /*01c0*/  ISETP.GT.U32.AND.EX P0, PT, RZ, RZ, PT, P0 ;  /* 0x000000ffff00720c */ /* 0x000fe20003f04100 */
[----:B0-----:R-:W-:Y:S01]  /*01d0*/  IMAD R12, R13, UR6, R8 ;  /* 0x000000060d0c7c24 */ /* 0x001fe2000f8e0208 */
[----:B------:R-:W0:Y:S01]  /*01e0*/  LDCU.64 UR6, c[0x0][0x358] ;  /* 0x00006b00ff0677ac */ /* 0x000e220008000a00 */
[----:B------:R-:W-:Y:S01]  /*01f0*/  IMAD.IADD R13, R15, 0x1, R21 ;  /* 0x000000010f0d7824 */ /* 0x000fe200078e0215 */
[----:B------:R-:W-:-:S03]  /*0200*/  SEL R17, R9, R10, P0 ;  /* 0x0000000a09117207 */ /* 0x000fc60000000000 */
[----:B------:R-:W-:Y:S01]  /*0210*/  IMAD R13, R13, UR10, RZ ;  /* 0x0000000a0d0d7c24 */ /* 0x000fe2000f8e02ff */
[C---:B------:R-:W-:Y:S01]  /*0220*/  ISETP.GT.U32.AND P0, PT, R17.reuse, R12, PT ;  /* 0x0000000c1100720c */ /* 0x040fe20003f04070 */
[----:B--2---:R-:W-:Y:S01]  /*0230*/  ULEA UR4, UR5, UR4, 0x18 ;  /* 0x0000000405047291 */ /* 0x004fe2000f8ec0ff */
[----:B------:R-:W-:Y:S01]  /*0240*/  ISETP.GE.U32.AND P2, PT, R17, UR10, PT ;  /* 0x0000000a11007c0c */ /* 0x000fe2000bf46070 */
[----:B------:R-:W-:Y:S01]  /*0250*/  IMAD R22, R14, UR11, R13 ;  /* 0x0000000b0e167c24 */ /* 0x000fe2000f8e020d */
[----:B------:R-:W-:Y:S01]  /*0260*/  ISETP.GT.U32.AND.EX P0, PT, RZ, RZ, PT, P0 ;  /* 0x000000ffff00720c */ /* 0x000fe20003f04100 */
[----:B------:R-:W-:-:S03]  /*0270*/  IMAD.MOV.U32 R13, RZ, RZ, RZ ;  /* 0x000000ffff0d7224 */ /* 0x000fc600078e00ff */
[----:B------:R-:W-:Y:S01]  /*0280*/  SEL R16, R17, R12, P0 ;  /* 0x0000000c11107207 */ /* 0x000fe20000000000 */
[----:B------:R-:W-:-:S03]  /*0290*/  IMAD.WIDE.U32 R24, R14, UR10, R12 ;  /* 0x0000000a0e187c25 */ /* 0x000fc6000f8e000c */
[----:B------:R-:W-:Y:S01]  /*02a0*/  ISETP.GE.U32.AND P0, PT, R16, UR10, PT ;  /* 0x0000000a10007c0c */ /* 0x000fe2000bf06070 */
[----:B------:R-:W-:Y:S02]  /*02b0*/  IMAD.IADD R23, R25, 0x1, R22 ;  /* 0x0000000119177824 */ /* 0x000fe400078e0216 */
[----:B------:R-:W-:Y:S01]  /*02c0*/  VIADD R26, R12, 0x1 ;  /* 0x000000010c1a7836 */ /* 0x000fe20000000000 */
[----:B------:R-:W-:Y:S01]  /*02d0*/  ISETP.GE.U32.AND.EX P0, PT, RZ, UR11, PT, P0 ;  /* 0x0000000bff007c0c */ /* 0x000fe2000bf06100 */
[----:B------:R-:W-:Y:S01]  /*02e0*/  IMAD.IADD R25, R8, 0x1, R7 ;  /* 0x0000000108197824 */ /* 0x000fe200078e0207 */
[C---:B------:R-:W-:Y:S01]  /*02f0*/  SHF.L.U64.HI R23, R24.reuse, 0x3, R23 ;  /* 0x0000000318177819 */ /* 0x040fe20000010217 */
[----:B------:R-:W-:-:S03]  /*0300*/  IMAD.SHL.U32 R24, R24, 0x8, RZ ;  /* 0x0000000818187824 */ /* 0x000fc600078e00ff */
[----:B------:R-:W-:Y:S02]  /*0310*/  LEA R25, R25, UR4, 0x3 ;  /* 0x0000000419197c11 */ /* 0x000fe4000f8e18ff */
[----:B------:R-:W-:-:S04]  /*0320*/  IADD3 R16, P1, PT, R24, UR12, RZ ;  /* 0x0000000c18107c10 */ /* 0x000fc8000ff3e0ff */
[----:B------:R-:W-:-:S05]  /*0330*/  IADD3.X R17, PT, PT, R23, UR13, RZ, P1, !PT ;  /* 0x0000000d17117c10 */ /* 0x000fca0008ffe4ff */
[----:B0-----:R-:W2:Y:S01]  /*0340*/  @!P0 LDG.E.64 R28, desc[UR6][R16.64] ;  /* 0x00000006101c8981 */ /* 0x001ea2000c1e1b00 */
[----:B------:R-:W-:-:S04]  /*0350*/  ISETP.GE.U32.AND P1, PT, R26, UR10, PT ;  /* 0x0000000a1a007c0c */ /* 0x000fc8000bf26070 */
[----:B------:R-:W-:Y:S01]  /*0360*/  ISETP.GE.U32.AND.EX P1, PT, RZ, UR11, PT, P1 ;  /* 0x0000000bff007c0c */ /* 0x000fe2000bf26110 */
[----:B--2---:R0:W-:Y:S03]  /*0370*/  @!P0 STS.64 [R25+0x8], R28 ;  /* 0x0000081c19008388 */ /* 0x0041e60000000a00 */
[----:B------:R-:W-:-:S13]  /*0380*/  ISETP.GE.U32.OR.EX P0, PT, RZ, UR11, P1, P2 ;  /* 0x0000000bff007c0c */ /* 0x000fda0008f06520 */
[----:B------:R-:W2:Y:S01]  /*0390*/  @!P0 LDG.E.64 R18, desc[UR6][R16.64+0x8] ;  /* 0x0000080610128981 */ /* 0x000ea2000c1e1b00 */
[----:B------:R-:W-:Y:S01]  /*03a0*/  ISETP.NE.AND P2, PT, R9, RZ, PT ;  /* 0x000000ff0900720c */ /* 0x000fe20003f45270 */
[----:B------:R-:W-:Y:S01]  /*03b0*/  BSSY.RECONVERGENT B0, `(.L_x_0) ;  /* 0x000001c000007945 */ /* 0x000fe20003800200 */
[----:B------:R-:W-:Y:S02]  /*03c0*/  LEA R27, R4, 0x2, 0x1 ;  /* 0x00000002041b7811 */ /* 0x000fe400078e08ff */
[----:B------:R-:W-:Y:S01]  /*03d0*/  ISETP.NE.OR P2, PT, R0, RZ, !P2 ;  /* 0x000000ff0000720c */ /* 0x000fe20005745670 */
[----:B--2---:R0:W-:Y:S01]  /*03e0*/  @!P0 STS.64 [R25+0x10], R18 ;  /* 0x0000101219008388 */ /* 0x0041e20000000a00 */
[----:B------:R-:W-:-:S04]  /*03f0*/  ISETP.GE.U32.AND P0, PT, R10, UR10, PT ;  /* 0x0000000a0a007c0c */ /* 0x000fc8000bf06070 */
[----:B------:R-:W-:-:S13]  /*0400*/  ISETP.GE.U32.OR.EX P2, PT, RZ, UR11, P2, P0 ;  /* 0x0000000bff007c0c */ /* 0x000fda0009746500 */
[----:B0-----:R-:W-:Y:S05]  /*0410*/  @P2 BRA `(.L_x_1) ;  /* 0x0000000000542947 */ /* 0x001fea0003800000 */
[----:B------:R-:W-:-:S04]  /*0420*/  UIADD3 UR5, UP0, UPT, URZ, -UR10, URZ ;  /* 0x8000000aff057290 */ /* 0x000fc8000ff1e0ff */
[----:B------:R-:W-:Y:S02]  /*0430*/  UIADD3.X UR8, UPT, UPT, URZ, ~UR11, URZ, UP0, !UPT ;  /* 0x8000000bff087290 */ /* 0x000fe400087fe4ff */
[----:B------:R-:W-:-:S04]  /*0440*/  IMAD.U32 R18, RZ, RZ, UR5 ;  /* 0x00000005ff127e24 */ /* 0x000fc8000f8e00ff */
[----:B------:R-:W-:Y:S02]  /*0450*/  IMAD.U32 R19, RZ, RZ, UR8 ;  /* 0x00000008ff137e24 */ /* 0x000fe4000f8e00ff */
[----:B------:R-:W-:-:S03]  /*0460*/  IMAD.WIDE.U32 R18, R9, UR10, R18 ;  /* 0x0000000a09127c25 */ /* 0x000fc6000f8e0012 */
[----:B------:R-:W-:-:S05]  /*0470*/  IADD3 R29, P2, PT, R10, R18, RZ ;  /* 0x000000120a1d7210 */ /* 0x000fca0007f5e0ff */
[----:B------:R-:W-:Y:S02]  /*0480*/  IMAD.X R18, R21, 0x1, R19, P2 ;  /* 0x0000000115127824 */ /* 0x000fe400010e0613 */
[----:B------:R-:W-:-:S04]  /*0490*/  IMAD.WIDE.U32 R20, R29, UR10, R12 ;  /* 0x0000000a1d147c25 */ /* 0x000fc8000f8e000c */
[----:B------:R-:W-:-:S04]  /*04a0*/  IMAD R18, R18, UR10, RZ ;  /* 0x0000000a12127c24 */ /* 0x000fc8000f8e02ff */
[----:B------:R-:W-:Y:S01]  /*04b0*/  IMAD R19, R29, UR11, R18 ;  /* 0x0000000b1d137c24 */ /* 0x000fe2000f8e0212 */
[----:B------:R-:W-:Y:S01]  /*04c0*/  LEA R18, P2, R20, UR12, 0x3 ;  /* 0x0000000c14127c11 */ /* 0x000fe2000f8418ff */
[----:B------:R-:W-:Y:S02]  /*04d0*/  IMAD R29, R6, R27, R8 ;  /* 0x0000001b061d7224 */ /* 0x000fe400078e0208 */
[----:B------:R-:W-:-:S03]  /*04e0*/  IMAD.IADD R19, R21, 0x1, R19 ;  /* 0x0000000115137824 */ /* 0x000fc600078e0213 */
[----:B------:R-:W-:Y:S02]  /*04f0*/  LEA R29, R29, UR4, 0x3 ;  /* 0x000000041d1d7c11 */ /* 0x000fe4000f8e18ff */
[----:B------:R-:W-:Y:S02]  /*0500*/  LEA.HI.X R19, R20, UR13, R19, 0x3, P2 ;  /* 0x0000000d14137c11 */ /* 0x000fe400090f1c13 */
[----:B------:R-:W-:-:S04]  /*0510*/  ISETP.GE.U32.AND P2, PT, R12, UR10, PT ;  /* 0x0000000a0c007c0c */ /* 0x000fc8000bf46070 */
[----:B------:R-:W-:-:S13]  /*0520*/  ISETP.GE.U32.AND.EX P2, PT, RZ, UR11, PT, P2 ;  /* 0x0000000bff007c0c */ /* 0x000fda000bf46120 */
[----:B------:R-:W2:Y:S04]  /*0530*/  @!P2 LDG.E.64 R20, desc[UR6][R18.64] ;  /* 0x000000061214a981 */ /* 0x000ea8000c1e1b00 */
[----:B------:R-:W3:Y:S04]  /*0540*/  @!P1 LDG.E.64 R18, desc[UR6][R18.64+0x8] ;  /* 0x0000080612129981 */ /* 0x000ee8000c1e1b00 */
[----:B--2---:R0:W-:Y:S04]  /*0550*/  @!P2 STS.64 [R29+0x8], R20 ;  /* 0x000008141d00a388 */ /* 0x0041e80000000a00 */
[----:B---3--:R0:W-:Y:S02]  /*0560*/  @!P1 STS.64 [R29+0x10], R18 ;  /* 0x000010121d009388 */ /* 0x0081e40000000a00 */
.L_x_1:
[----:B------:R-:W-:Y:S05]  /*0570*/  BSYNC.RECONVERGENT B0 ;  /* 0x0000000000007941 */ /* 0x000fea0003800200 */
.L_x_0:
[----:B------:R-:W-:Y:S01]  /*0580*/  UIADD3 UR5, UP0, UPT, UR10, -0x1, URZ ;  /* 0xffffffff0a057890 */ /* 0x000fe2000ff1e0ff */
[----:B------:R-:W-:Y:S01]  /*0590*/  ISETP.GE.U32.AND.EX P2, PT, RZ, UR11, PT, P0 ;  /* 0x0000000bff007c0c */ /* 0x000fe2000bf46100 */
[----:B------:R-:W-:Y:S01]  /*05a0*/  VIADD R3, R3, 0xffffffff ;  /* 0xffffffff03037836 */ /* 0x000fe20000000000 */
[----:B------:R-:W-:Y:S01]  /*05b0*/  BSSY.RECONVERGENT B0, `(.L_x_2) ;  /* 0x000001d000007945 */ /* 0x000fe20003800200 */
[----:B------:R-:W-:Y:S02]  /*05c0*/  UIADD3.X UR8, UPT, UPT, UR11, -0x1, URZ, UP0, !UPT ;  /* 0xffffffff0b087890 */ /* 0x000fe400087fe4ff */
[----:B------:R-:W-:-:S04]  /*05d0*/  ISETP.GE.U32.AND P3, PT, R9, UR5, PT ;  /* 0x0000000509007c0c */ /* 0x000fc8000bf66070 */
[----:B0-----:R-:W-:-:S05]  /*05e0*/  IMAD.U32 R18, RZ, RZ, UR8 ;  /* 0x00000008ff127e24 */ /* 0x001fca000f8e00ff */
[----:B------:R-:W-:-:S04]  /*05f0*/  ISETP.LE.U32.OR.EX P2, PT, R18, RZ, P2, P3 ;  /* 0x000000ff1200720c */ /* 0x000fc80001743530 */
[----:B------:R-:W-:-:S13]  /*0600*/  ISETP.NE.OR P2, PT, R0, R3, P2 ;  /* 0x000000030000720c */ /* 0x000fda0001745670 */
[----:B------:R-:W-:Y:S05]  /*0610*/  @P2 BRA `(.L_x_3) ;  /* 0x0000000000582947 */ /* 0x000fea0003800000 */
[----:B------:R-:W-:Y:S01]  /*0620*/  IMAD R19, R9, UR11, RZ ;  /* 0x0000000b09137c24 */ /* 0x000fe2000f8e02ff */
[----:B------:R-:W-:-:S03]  /*0630*/  IADD3 R3, P2, PT, R14, UR10, RZ ;  /* 0x0000000a0e037c10 */ /* 0x000fc6000ff5e0ff */
[----:B------:R-:W-:-:S05]  /*0640*/  IMAD.IADD R14, R15, 0x1, R19 ;  /* 0x000000010f0e7824 */ /* 0x000fca00078e0213 */
[----:B------:R-:W-:Y:S02]  /*0650*/  IADD3.X R14, PT, PT, R14, UR11, RZ, P2, !PT ;  /* 0x0000000b0e0e7c10 */ /* 0x000fe400097fe4ff */
[----:B------:R-:W-:-:S03]  /*0660*/  ISETP.GE.U32.AND P2, PT, R12, UR10, PT ;  /* 0x0000000a0c007c0c */ /* 0x000fc6000bf46070 */
[----:B------:R-:W-:Y:S01]  /*0670*/  IMAD R18, R14, UR10, RZ ;  /* 0x0000000a0e127c24 */ /* 0x000fe2000f8e02ff */
[----:B------:R-:W-:Y:S01]  /*0680*/  ISETP.GE.U32.AND.EX P2, PT, RZ, UR11, PT, P2 ;  /* 0x0000000bff007c0c */ /* 0x000fe2000bf46120 */
[----:B------:R-:W-:-:S04]  /*0690*/  IMAD.WIDE.U32 R14, R3, UR10, R12 ;  /* 0x0000000a030e7c25 */ /* 0x000fc8000f8e000c */
[----:B------:R-:W-:Y:S01]  /*06a0*/  IMAD R3, R3, UR11, R18 ;  /* 0x0000000b03037c24 */ /* 0x000fe2000f8e0212 */
[----:B------:R-:W-:-:S03]  /*06b0*/  LEA R18, P3, R14, UR12, 0x3 ;  /* 0x0000000c0e127c11 */ /* 0x000fc6000f8618ff */
[----:B------:R-:W-:-:S05]  /*06c0*/  IMAD.IADD R3, R15, 0x1, R3 ;  /* 0x000000010f037824 */ /* 0x000fca00078e0203 */
[----:B------:R-:W-:-:S05]  /*06d0*/  LEA.HI.X R19, R14, UR13, R3, 0x3, P3 ;  /* 0x0000000d0e137c11 */ /* 0x000fca00098f1c03 */
[----:B------:R-:W2:Y:S04]  /*06e0*/  @!P2 LDG.E.64 R14, desc[UR6][R18.64] ;  /* 0x00000006120ea981 */ /* 0x000ea8000c1e1b00 */
[----:B------:R-:W3:Y:S01]  /*06f0*/  @!P1 LDG.E.64 R20, desc[UR6][R18.64+0x8] ;  /* 0x0000080612149981 */ /* 0x000ee2000c1e1b00 */
[----:B------:R-:W-:-:S04]  /*0700*/  VIADD R3, R5, 0x2 ;  /* 0x0000000205037836 */ /* 0x000fc80000000000 */
[----:B------:R-:W-:-:S04]  /*0710*/  IMAD R3, R3, R0, R3 ;  /* 0x0000000003037224 */ /* 0x000fc800078e0203 */
[----:B------:R-:W-:-:S05]  /*0720*/  IMAD.IADD R28, R3, 0x1, R6 ;  /* 0x00000001031c7824 */ /* 0x000fca00078e0206 */
[----:B------:R-:W-:-:S05]  /*0730*/  IADD3 R3, PT, PT, R5, 0x2, R28 ;  /* 0x0000000205037810 */ /* 0x000fca0007ffe01c */
[----:B------:R-:W-:-:S05]  /*0740*/  IMAD R3, R3, R27, R8 ;  /* 0x0000001b03037224 */ /* 0x000fca00078e0208 */
[----:B------:R-:W-:-:S05]  /*0750*/  LEA R3, R3, UR4, 0x3 ;  /* 0x0000000403037c11 */ /* 0x000fca000f8e18ff */
[----:B--2---:R0:W-:Y:S04]  /*0760*/  @!P2 STS.64 [R3+0x8], R14 ;  /* 0x0000080e0300a388 */ /* 0x0041e80000000a00 */
[----:B---3--:R0:W-:Y:S02]  /*0770*/  @!P1 STS.64 [R3+0x10], R20 ;  /* 0x0000101403009388 */ /* 0x0081e40000000a00 */
.L_x_3:
[----:B------:R-:W-:Y:S05]  /*0780*/  BSYNC.RECONVERGENT B0 ;  /* 0x0000000000007941 */ /* 0x000fea0003800200 */
.L_x_2:
[----:B------:R-:W-:Y:S01]  /*0790*/  ISETP.GE.U32.AND P2, PT, R9, UR10, PT ;  /* 0x0000000a09007c0c */ /* 0x000fe2000bf46070 */
[----:B------:R-:W-:Y:S03]  /*07a0*/  BSSY.RECONVERGENT B0, `(.L_x_4) ;  /* 0x000001c000007945 */ /* 0x000fe60003800200 */
[----:B------:R-:W-:-:S04]  /*07b0*/  ISETP.GE.U32.AND.EX P3, PT, RZ, UR11, PT, P2 ;  /* 0x0000000bff007c0c */ /* 0x000fc8000bf66120 */
[----:B------:R-:W-:-:S04]  /*07c0*/  ISETP.NE.OR P4, PT, R2, RZ, P3 ;  /* 0x000000ff0200720c */ /* 0x000fc80001f85670 */
[----:B------:R-:W-:-:S13]  /*07d0*/  ISETP.EQ.OR P4, PT, R10, RZ, P4 ;  /* 0x000000ff0a00720c */ /* 0x000fda0002782670 */
[----:B------:R-:W-:Y:S05]  /*07e0*/  @P4 BRA `(.L_x_5) ;  /* 0x00000000005c4947 */ /* 0x000fea0003800000 */
[----:B0-----:R-:W-:Y:S02]  /*07f0*/  IMAD.MOV.U32 R14, RZ, RZ, R10 ;  /* 0x000000ffff0e7224 */ /* 0x001fe400078e000a */
[----:B------:R-:W-:Y:S02]  /*0800*/  IMAD.MOV.U32 R15, RZ, RZ, RZ ;  /* 0x000000ffff0f7224 */ /* 0x000fe400078e00ff */
[C---:B------:R-:W-:Y:S02]  /*0810*/  IMAD R3, R9.reuse, UR11, RZ ;  /* 0x0000000b09037c24 */ /* 0x040fe4000f8e02ff */
[----:B------:R-:W-:-:S04]  /*0820*/  IMAD.WIDE.U32 R14, R9, UR10, R14 ;  /* 0x0000000a090e7c25 */ /* 0x000fc8000f8e000e */
[----:B------:R-:W-:Y:S01]  /*0830*/  IMAD.IADD R15, R15, 0x1, R3 ;  /* 0x000000010f0f7824 */ /* 0x000fe200078e0203 */
[----:B------:R-:W-:-:S04]  /*0840*/  IADD3 R3, P4, PT, R14, -0x1, RZ ;  /* 0xffffffff0e037810 */ /* 0x000fc80007f9e0ff */
[----:B------:R-:W-:Y:S02]  /*0850*/  IADD3.X R14, PT, PT, R15, -0x1, RZ, P4, !PT ;  /* 0xffffffff0f0e7810 */ /* 0x000fe400027fe4ff */
        /* <DEDUP_REMOVED lines=12> */
[----:B------:R-:W-:-:S05]  /*0920*/  IMAD R3, R3, R27, R8 ;  /* 0x0000001b03037224 */ /* 0x000fca00078e0208 */
[----:B------:R-:W-:-:S05]  /*0930*/  LEA R3, R3, UR4, 0x3 ;  /* 0x0000000403037c11 */ /* 0x000fca000f8e18ff */
[----:B--2---:R1:W-:Y:S04]  /*0940*/  @!P4 STS.64 [R3+0x8], R14 ;  /* 0x0000080e0300c388 */ /* 0x0043e80000000a00 */
[----:B---3--:R1:W-:Y:S02]  /*0950*/  @!P1 STS.64 [R3+0x10], R20 ;  /* 0x0000101403009388 */ /* 0x0083e40000000a00 */
.L_x_5:
[----:B------:R-:W-:Y:S05]  /*0960*/  BSYNC.RECONVERGENT B0 ;  /* 0x0000000000007941 */ /* 0x000fea0003800200 */
.L_x_4:
[----:B01----:R-:W-:Y:S01]  /*0970*/  IMAD.U32 R3, RZ, RZ, UR8 ;  /* 0x00000008ff037e24 */ /* 0x003fe2000f8e00ff */
[----:B------:R-:W-:Y:S01]  /*0980*/  ISETP.GE.U32.AND P4, PT, R10, UR5, PT ;  /* 0x000000050a007c0c */ /* 0x000fe2000bf86070 */
[----:B------:R-:W-:Y:S01]  /*0990*/  VIADD R5, R5, 0xffffffff ;  /* 0xffffffff05057836 */ /* 0x000fe20000000000 */
[----:B------:R-:W-:Y:S02]  /*09a0*/  BSSY.RECONVERGENT B0, `(.L_x_6) ;  /* 0x0000013000007945 */ /* 0x000fe40003800200 */
[----:B------:R-:W-:-:S04]  /*09b0*/  ISETP.LE.U32.OR.EX P3, PT, R3, RZ, P3, P4 ;  /* 0x000000ff0300720c */ /* 0x000fc80001f63540 */
[----:B------:R-:W-:-:S13]  /*09c0*/  ISETP.NE.OR P3, PT, R2, R5, P3 ;  /* 0x000000050200720c */ /* 0x000fda0001f65670 */
[----:B------:R-:W-:Y:S05]  /*09d0*/  @P3 BRA `(.L_x_7) ;  /* 0x00000000003c3947 */ /* 0x000fea0003800000 */
[----:B------:R-:W0:Y:S01]  /*09e0*/  LDC.64 R2, c[0x0][0x390] ;  /* 0x0000e400ff027b82 */ /* 0x000e220000000a00 */
[----:B------:R-:W-:Y:S01]  /*09f0*/  IMAD.MOV.U32 R14, RZ, RZ, R10 ;  /* 0x000000ffff0e7224 */ /* 0x000fe200078e000a */
[----:B------:R-:W-:-:S03]  /*0a00*/  ISETP.GE.U32.AND P3, PT, R12, UR10, PT ;  /* 0x0000000a0c007c0c */ /* 0x000fc6000bf66070 */
[----:B------:R-:W-:Y:S01]  /*0a10*/  IMAD R5, R9, UR10, R14 ;  /* 0x0000000a09057c24 */ /* 0x000fe2000f8e020e */
[----:B------:R-:W-:-:S03]  /*0a20*/  ISETP.GE.U32.AND.EX P3, PT, RZ, UR11, PT, P3 ;  /* 0x0000000bff007c0c */ /* 0x000fc6000bf66130 */
[----:B0-----:R-:W-:-:S03]  /*0a30*/  IMAD.WIDE.U32 R2, R5, UR10, R2 ;  /* 0x0000000a05027c25 */ /* 0x001fc6000f8e0002 */
[----:B------:R-:W-:-:S05]  /*0a40*/  IADD3 R2, P4, PT, R12, R2, RZ ;  /* 0x000000020c027210 */ /* 0x000fca0007f9e0ff */
[----:B------:R-:W-:Y:S01]  /*0a50*/  IMAD.X R3, R22, 0x1, R3, P4 ;  /* 0x0000000116037824 */ /* 0x000fe200020e0603 */
[----:B------:R-:W-:-:S04]  /*0a60*/  LEA R18, P4, R2, UR12, 0x3 ;  /* 0x0000000c02127c11 */ /* 0x000fc8000f8818ff */
[----:B------:R-:W-:-:S05]  /*0a70*/  LEA.HI.X R19, R2, UR13, R3, 0x3, P4 ;  /* 0x0000000d02137c11 */ /* 0x000fca000a0f1c03 */
[----:B------:R-:W2:Y:S04]  /*0a80*/  @!P3 LDG.E.64 R14, desc[UR6][R18.64] ;  /* 0x00000006120eb981 */ /* 0x000ea8000c1e1b00 */
[----:B------:R-:W3:Y:S01]  /*0a90*/  @!P1 LDG.E.64 R2, desc[UR6][R18.64+0x8] ;  /* 0x0000080612029981 */ /* 0x000ee2000c1e1b00 */
[----:B------:R-:W-:-:S05]  /*0aa0*/  IMAD R5, R27, 0x8, R25 ;  /* 0x000000081b057824 */ /* 0x000fca00078e0219 */
[----:B--2---:R0:W-:Y:S04]  /*0ab0*/  @!P3 STS.64 [R5+0x8], R14 ;  /* 0x0000080e0500b388 */ /* 0x0041e80000000a00 */
[----:B---3--:R0:W-:Y:S02]  /*0ac0*/  @!P1 STS.64 [R5+0x10], R2 ;  /* 0x0000100205009388 */ /* 0x0081e40000000a00 */
.L_x_7:
[----:B------:R-:W-:Y:S05]  /*0ad0*/  BSYNC.RECONVERGENT B0 ;  /* 0x0000000000007941 */ /* 0x000fea0003800200 */
.L_x_6:
[----:B0-----:R-:W0:Y:S01]  /*0ae0*/  S2R R3, SR_TID.Z ;  /* 0x0000000000037919 */ /* 0x001e220000002300 */
[----:B------:R-:W-:Y:S01]  /*0af0*/  ISETP.NE.AND P3, PT, R12, RZ, PT ;  /* 0x000000ff0c00720c */ /* 0x000fe20003f65270 */
[----:B------:R-:W-:-:S03]  /*0b00*/  VIADD R4, R4, 0xffffffff ;  /* 0xffffffff04047836 */ /* 0x000fc60000000000 */
[C---:B0-----:R-:W-:Y:S02]  /*0b10*/  ISETP.NE.OR P3, PT, R3.reuse, RZ, !P3 ;  /* 0x000000ff0300720c */ /* 0x041fe40005f65670 */
[----:B------:R-:W-:Y:S02]  /*0b20*/  ISETP.NE.AND P1, PT, R3, R4, PT ;  /* 0x000000040300720c */ /* 0x000fe40003f25270 */
[----:B------:R-:W-:-:S04]  /*0b30*/  ISETP.GE.U32.OR.EX P3, PT, RZ, UR11, P3, P2 ;  /* 0x0000000bff007c0c */ /* 0x000fc80009f66520 */
[----:B------:R-:W-:-:S13]  /*0b40*/  ISETP.GE.U32.OR.EX P3, PT, RZ, UR11, P3, P0 ;  /* 0x0000000bff007c0c */ /* 0x000fda0009f66500 */
[----:B------:R-:W2:Y:S01]  /*0b50*/  @!P3 LDG.E.64 R2, desc[UR6][R16.64+-0x8] ;  /* 0xfffff8061002b981 */ /* 0x000ea2000c1e1b00 */
[----:B------:R-:W-:Y:S02]  /*0b60*/  ISETP.GT.U32.AND P0, PT, R9, R10, PT ;  /* 0x0000000a0900720c */ /* 0x000fe40003f04070 */
[----:B------:R-:W-:Y:S02]  /*0b70*/  @!P3 LEA R7, R7, UR4, 0x3 ;  /* 0x000000040707bc11 */ /* 0x000fe4000f8e18ff */
[----:B------:R-:W-:-:S04]  /*0b80*/  ISETP.GT.U32.AND.EX P0, PT, RZ, RZ, PT, P0 ;  /* 0x000000ffff00720c */ /* 0x000fc80003f04100 */
[----:B------:R-:W-:-:S04]  /*0b90*/  SEL R4, R9, R10, P0 ;  /* 0x0000000a09047207 */ /* 0x000fc80000000000 */
[----:B------:R-:W-:-:S04]  /*0ba0*/  ISETP.GE.U32.AND P2, PT, R4, UR10, PT ;  /* 0x0000000a04007c0c */ /* 0x000fc8000bf46070 */
[----:B------:R-:W-:Y:S01]  /*0bb0*/  ISETP.GE.U32.OR.EX P1, PT, RZ, UR11, P1, P2 ;  /* 0x0000000bff007c0c */ /* 0x000fe20008f26520 */
[----:B--2---:R0:W-:Y:S01]  /*0bc0*/  @!P3 STS.64 [R7], R2 ;  /* 0x000000020700b388 */ /* 0x0041e20000000a00 */
[----:B------:R-:W-:-:S04]  /*0bd0*/  IADD3 R4, P3, PT, R12, 0x2, RZ ;  /* 0x000000020c047810 */ /* 0x000fc80007f7e0ff */
[----:B------:R-:W-:Y:S01]  /*0be0*/  ISETP.GE.U32.AND P0, PT, R4, UR10, PT ;  /* 0x0000000a04007c0c */ /* 0x000fe2000bf06070 */
[----:B------:R-:W-:-:S05]  /*0bf0*/  IMAD.X R4, RZ, RZ, RZ, P3 ;  /* 0x000000ffff047224 */ /* 0x000fca00018e06ff */
[----:B------:R-:W-:-:S04]  /*0c00*/  ISETP.GE.U32.AND.EX P0, PT, R4, UR11, PT, P0 ;  /* 0x0000000b04007c0c */ /* 0x000fc8000bf06100 */
[----:B------:R-:W-:-:S13]  /*0c10*/  PLOP3.LUT P0, PT, P1, P0, PT, 0xf8, 0x8f ;  /* 0x00000000008f781c */ /* 0x000fda0000f01f70 */
[----:B------:R-:W2:Y:S01]  /*0c20*/  @!P0 LDG.E.64 R16, desc[UR6][R16.64+0x10] ;  /* 0x0000100610108981 */ /* 0x000ea2000c1e1b00 */
[----:B0-----:R-:W-:Y:S01]  /*0c30*/  IMAD.U32 R2, RZ, RZ, UR8 ;  /* 0x00000008ff027e24 */ /* 0x001fe2000f8e00ff */
[----:B------:R-:W-:Y:S02]  /*0c40*/  ISETP.LT.U32.AND P1, PT, R9, UR5, PT ;  /* 0x0000000509007c0c */ /* 0x000fe4000bf21070 */
[C---:B------:R-:W-:Y:S01]  /*0c50*/  ISETP.LT.U32.AND P2, PT, R10.reuse, UR5, PT ;  /* 0x000000050a007c0c */ /* 0x040fe2000bf41070 */
[----:B------:R-:W-:Y:S01]  /*0c60*/  BSSY.RECONVERGENT B0, `(.L_x_8) ;  /* 0x0000021000007945 */ /* 0x000fe20003800200 */
[----:B--2---:R0:W-:Y:S01]  /*0c70*/  @!P0 STS.64 [R25+0x18], R16 ;  /* 0x0000181019008388 */ /* 0x0041e20000000a00 */
[----:B------:R-:W-:Y:S01]  /*0c80*/  BAR.SYNC.DEFER_BLOCKING 0x0 ;  /* 0x0000000000007b1d */ /* 0x000fe20000010000 */
[----:B------:R-:W-:-:S04]  /*0c90*/  ISETP.NE.AND P0, PT, R10, RZ, PT ;  /* 0x000000ff0a00720c */ /* 0x000fc80003f05270 */
[----:B------:R-:W-:-:S04]  /*0ca0*/  ISETP.NE.AND P0, PT, R9, RZ, P0 ;  /* 0x000000ff0900720c */ /* 0x000fc80000705270 */
[----:B------:R-:W-:-:S04]  /*0cb0*/  ISETP.GT.U32.AND.EX P0, PT, R2, RZ, P0, P1 ;  /* 0x000000ff0200720c */ /* 0x000fc80000704110 */
[----:B------:R-:W-:-:S13]  /*0cc0*/  ISETP.GT.U32.AND.EX P0, PT, R2, RZ, P0, P2 ;  /* 0x000000ff0200720c */ /* 0x000fda0000704120 */
[----:B0-----:R-:W-:Y:S05]  /*0cd0*/  @!P0 BRA `(.L_x_9) ;  /* 0x0000000000648947 */ /* 0x001fea0003800000 */
[----:B------:R-:W0:Y:S01]  /*0ce0*/  LDC R3, c[0x0][0x364] ;  /* 0x0000d900ff037b82 */ /* 0x000e220000000800 */
[----:B------:R-:W-:-:S04]  /*0cf0*/  IMAD R6, R6, R27, RZ ;  /* 0x0000001b06067224 */ /* 0x000fc800078e02ff */
[----:B------:R-:W-:Y:S02]  /*0d00*/  IMAD.IADD R4, R6, 0x1, -R27 ;  /* 0x0000000106047824 */ /* 0x000fe400078e0a1b */
[----:B0-----:R-:W-:-:S04]  /*0d10*/  VIADD R3, R3, 0x2 ;  /* 0x0000000203037836 */ /* 0x001fc80000000000 */
[----:B------:R-:W-:-:S04]  /*0d20*/  IMAD R0, R3, R0, RZ ;  /* 0x0000000003007224 */ /* 0x000fc800078e02ff */
[----:B------:R-:W-:-:S04]  /*0d30*/  IMAD.U32 R2, R3, 0x2, R0 ;  /* 0x0000000203027824 */ /* 0x000fc800078e0000 */
[----:B------:R-:W-:Y:S02]  /*0d40*/  IMAD.IADD R7, R2, 0x1, -R3 ;  /* 0x0000000102077824 */ /* 0x000fe400078e0a03 */
[-CC-:B------:R-:W-:Y:S02]  /*0d50*/  IMAD R3, R0, R27.reuse, R6.reuse ;  /* 0x0000001b00037224 */ /* 0x180fe400078e0206 */
[-C--:B------:R-:W-:Y:S02]  /*0d60*/  IMAD R5, R2, R27.reuse, R6 ;  /* 0x0000001b02057224 */ /* 0x080fe400078e0206 */
[----:B------:R-:W-:Y:S02]  /*0d70*/  IMAD R7, R7, R27, R4 ;  /* 0x0000001b07077224 */ /* 0x000fe400078e0204 */
[C---:B------:R-:W-:Y:S02]  /*0d80*/  IMAD.IADD R3, R8.reuse, 0x1, R3 ;  /* 0x0000000108037824 */ /* 0x040fe400078e0203 */
[----:B------:R-:W-:-:S02]  /*0d90*/  IMAD.IADD R5, R8, 0x1, R5 ;  /* 0x0000000108057824 */ /* 0x000fc400078e0205 */
[----:B------:R-:W-:Y:S01]  /*0da0*/  IMAD.IADD R7, R8, 0x1, R7 ;  /* 0x0000000108077824 */ /* 0x000fe200078e0207 */
[----:B------:R-:W-:Y:S01]  /*0db0*/  LEA R0, R3, UR4, 0x3 ;  /* 0x0000000403007c11 */ /* 0x000fe2000f8e18ff */
[----:B------:R-:W-:Y:S01]  /*0dc0*/  IMAD R27, R27, 0x8, R25 ;  /* 0x000000081b1b7824 */ /* 0x000fe200078e0219 */
[----:B------:R-:W-:Y:S02]  /*0dd0*/  LEA R20, R5, UR4, 0x3 ;  /* 0x0000000405147c11 */ /* 0x000fe4000f8e18ff */
[----:B------:R-:W-:Y:S01]  /*0de0*/  LEA R21, R7, UR4, 0x3 ;  /* 0x0000000407157c11 */ /* 0x000fe2000f8e18ff */
[----:B------:R0:W1:Y:S04]  /*0df0*/  LDS.64 R16, [R0+0x8] ;  /* 0x0000080000107984 */ /* 0x0000680000000a00 */
[----:B------:R0:W2:Y:S04]  /*0e00*/  LDS.64 R10, [R27+0x8] ;  /* 0x000008001b0a7984 */ /* 0x0000a80000000a00 */
[----:B------:R0:W3:Y:S04]  /*0e10*/  LDS.64 R2, [R27+0x10] ;  /* 0x000010001b027984 */ /* 0x0000e80000000a00 */
[----:B------:R0:W4:Y:S04]  /*0e20*/  LDS.64 R4, [R0+0x10] ;  /* 0x0000100000047984 */ /* 0x0001280000000a00 */
[----:B------:R0:W0:Y:S04]  /*0e30*/  LDS.64 R18, [R20+0x8] ;  /* 0x0000080014127984 */ /* 0x0000280000000a00 */
[----:B------:R0:W0:Y:S04]  /*0e40*/  LDS.64 R6, [R20+0x10] ;  /* 0x0000100014067984 */ /* 0x0000280000000a00 */
[----:B------:R0:W0:Y:S04]  /*0e50*/  LDS.64 R14, [R21+0x8] ;  /* 0x00000800150e7984 */ /* 0x0000280000000a00 */
[----:B------:R0:W0:Y:S02]  /*0e60*/  LDS.64 R8, [R21+0x10] ;  /* 0x0000100015087984 */ /* 0x0000240000000a00 */
.L_x_9:
[----:B------:R-:W-:Y:S05]  /*0e70*/  BSYNC.RECONVERGENT B0 ;  /* 0x0000000000007941 */ /* 0x000fea0003800200 */
.L_x_8:
[----:B0-----:R-:W-:Y:S01]  /*0e80*/  IMAD.U32 R0, RZ, RZ, UR8 ;  /* 0x00000008ff007e24 */ /* 0x001fe2000f8e00ff */
[----:B------:R-:W-:Y:S01]  /*0e90*/  ISETP.LT.U32.AND P1, PT, R12, UR5, PT ;  /* 0x000000050c007c0c */ /* 0x000fe2000bf21070 */
[----:B------:R-:W0:Y:S01]  /*0ea0*/  LDCU.64 UR10, c[0x0][0x388] ;  /* 0x00007100ff0a77ac */ /* 0x000e220008000a00 */
[----:B------:R-:W-:Y:S01]  /*0eb0*/  ISETP.GE.U32.AND P2, PT, R26, UR5, PT ;  /* 0x000000051a007c0c */ /* 0x000fe2000bf46070 */
[----:B------:R-:W-:Y:S01]  /*0ec0*/  BSSY.RECONVERGENT B0, `(.L_x_10) ;  /* 0x0000013000007945 */ /* 0x000fe20003800200 */
[----:B------:R-:W-:-:S04]  /*0ed0*/  ISETP.GT.U32.AND.EX P1, PT, R0, RZ, PT, P1 ;  /* 0x000000ff0000720c */ /* 0x000fc80003f24110 */
[----:B------:R-:W-:-:S04]  /*0ee0*/  ISETP.NE.AND P1, PT, R12, RZ, P1 ;  /* 0x000000ff0c00720c */ /* 0x000fc80000f25270 */
[----:B------:R-:W-:Y:S02]  /*0ef0*/  PLOP3.LUT P1, PT, P1, P0, PT, 0x80, 0x8 ;  /* 0x000000000008781c */ /* 0x000fe40000f21070 */
[----:B------:R-:W-:Y:S02]  /*0f00*/  ISETP.LE.U32.OR.EX P0, PT, R0, RZ, !P0, P2 ;  /* 0x000000ff0000720c */ /* 0x000fe40004703520 */
[----:B0-----:R-:W-:-:S04]  /*0f10*/  IADD3 R12, P3, PT, R24, UR10, RZ ;  /* 0x0000000a180c7c10 */ /* 0x001fc8000ff7e0ff */
[----:B------:R-:W-:-:S05]  /*0f20*/  IADD3.X R13, PT, PT, R23, UR11, RZ, P3, !PT ;  /* 0x0000000b170d7c10 */ /* 0x000fca0009ffe4ff */
[----:B------:R-:W-:Y:S05]  /*0f30*/  @!P1 BRA `(.L_x_11) ;  /* 0x00000000002c9947 */ /* 0x000fea0003800000 */
[----:B------:R-:W0:Y:S01]  /*0f40*/  LDS.64 R22, [R25] ;  /* 0x0000000019167984 */ /* 0x000e220000000a00 */
[----:B-1----:R-:W-:Y:S01]  /*0f50*/  DADD R16, R16, R18 ;  /* 0x0000000010107229 */ /* 0x002fe20000000012 */
[----:B------:R-:W-:Y:S01]  /*0f60*/  UMOV UR10, 0x9999999a ;  /* 0x9999999a000a7882 */ /* 0x000fe20000000000 */
[----:B------:R-:W-:Y:S01]  /*0f70*/  UMOV UR11, 0x3fe99999 ;  /* 0x3fe99999000b7882 */ /* 0x000fe20000000000 */
[----:B------:R-:W1:Y:S05]  /*0f80*/  LDS.64 R20, [R25+0x10] ;  /* 0x0000100019147984 */ /* 0x000e6a0000000a00 */
[----:B------:R-:W-:-:S08]  /*0f90*/  DADD R14, R14, R16 ;  /* 0x000000000e0e7229 */ /* 0x000fd00000000010 */
[----:B--2---:R-:W-:-:S08]  /*0fa0*/  DADD R10, R10, R14 ;  /* 0x000000000a0a7229 */ /* 0x004fd0000000000e */
[----:B0-----:R-:W-:-:S08]  /*0fb0*/  DADD R10, R22, R10 ;  /* 0x00000000160a7229 */ /* 0x001fd0000000000a */
[----:B-1----:R-:W-:-:S08]  /*0fc0*/  DADD R10, R20, R10 ;  /* 0x00000000140a7229 */ /* 0x002fd0000000000a */
[----:B------:R-:W-:-:S07]  /*0fd0*/  DMUL R10, R10, UR10 ;  /* 0x0000000a0a0a7c28 */ /* 0x000fce0008000000 */
[----:B------:R0:W-:Y:S04]  /*0fe0*/  STG.E.64 desc[UR6][R12.64], R10 ;  /* 0x0000000a0c007986 */ /* 0x0001e8000c101b06 */
.L_x_11:
[----:B------:R-:W-:Y:S05]  /*0ff0*/  BSYNC.RECONVERGENT B0 ;  /* 0x0000000000007941 */ /* 0x000fea0003800200 */
.L_x_10:
[----:B------:R-:W-:Y:S05]  /*1000*/  @P0 EXIT ;  /* 0x000000000000094d */ /* 0x000fea0003800000 */
[----:B0-2---:R-:W0:Y:S01]  /*1010*/  LDS.64 R10, [R25+0x8] ;  /* 0x00000800190a7984 */ /* 0x005e220000000a00 */
[----:B----4-:R-:W-:Y:S01]  /*1020*/  DADD R4, R4, R6 ;  /* 0x0000000004047229 */ /* 0x010fe20000000006 */
[----:B------:R-:W-:Y:S01]  /*1030*/  UMOV UR4, 0x9999999a ;  /* 0x9999999a00047882 */ /* 0x000fe20000000000 */
[----:B------:R-:W-:Y:S01]  /*1040*/  UMOV UR5, 0x3fe99999 ;  /* 0x3fe9999900057882 */ /* 0x000fe20000000000 */
[----:B------:R-:W2:Y:S05]  /*1050*/  LDS.64 R14, [R25+0x18] ;  /* 0x00001800190e7984 */ /* 0x000eaa0000000a00 */
[----:B------:R-:W-:-:S08]  /*1060*/  DADD R4, R8, R4 ;  /* 0x0000000008047229 */ /* 0x000fd00000000004 */
[----:B---3--:R-:W-:-:S08]  /*1070*/  DADD R2, R2, R4 ;  /* 0x0000000002027229 */ /* 0x008fd00000000004 */
[----:B0-----:R-:W-:-:S08]  /*1080*/  DADD R2, R2, R10 ;  /* 0x0000000002027229 */ /* 0x001fd0000000000a */
[----:B--2---:R-:W-:-:S08]  /*1090*/  DADD R2, R2, R14 ;  /* 0x0000000002027229 */ /* 0x004fd0000000000e */
[----:B------:R-:W-:-:S07]  /*10a0*/  DMUL R2, R2, UR4 ;  /* 0x0000000402027c28 */ /* 0x000fce0008000000 */
[----:B------:R-:W-:Y:S01]  /*10b0*/  STG.E.64 desc[UR6][R12.64+0x8], R2 ;  /* 0x000008020c007986 */ /* 0x000fe2000c101b06 */
[----:B------:R-:W-:Y:S05]  /*10c0*/  EXIT ;  /* 0x000000000000794d */ /* 0x000fea0003800000 */
.L_x_12:
[----:B------:R-:W-:-:S00]  /*10d0*/  BRA `(.L_x_12) ;  /* 0xfffffffc00fc7947 */ /* 0x000fc0000383ffff */
[----:B------:R-:W-:-:S00]  /*10e0*/  NOP ;  /* 0x0000000000007918 */ /* 0x000fc00000000000 */
        /* <DEDUP_REMOVED lines=9> */
.L_x_13:


//--------------------- .nv.shared._Z10opt_kernelPKdPdm --------------------------
	.section	.nv.shared._Z10opt_kernelPKdPdm,"aw",@nobits
	.sectionflags	@""
	.align	16
	.zero		1024


//--------------------- .nv.shared.reserved.0     --------------------------
	.section	.nv.shared.reserved.0,"aw",@nobits
	.weak		__nv_reservedSMEM_offset_0_alias
	.size		__nv_reservedSMEM_offset_0_alias, 0, 64
	.other		__nv_reservedSMEM_offset_0_alias,@"STO_CUDA_RESERVED_SHARED STV_DEFAULT"
__nv_reservedSMEM_offset_0_alias:
	.zero		0
	.zero		64


//--------------------- .nv.constant0._Z10opt_kernelPKdPdm --------------------------
	.section	.nv.constant0._Z10opt_kernelPKdPdm,"a",@progbits
	.sectionflags	@""
	.align	4
.nv.constant0._Z10opt_kernelPKdPdm:
	.zero		920


//--------------------- SYMBOLS --------------------------

	.type		.nv.reservedSmem.offset0,@object
	.size		.nv.reservedSmem.offset0,0x4
	.type		.nv.reservedSmem.cap,@object
	.size		.nv.reservedSmem.cap,0x4
